//
// Generated by NVIDIA NVVM Compiler
//
// Compiler Build ID: CL-36424714
// Cuda compilation tools, release 13.0, V13.0.88
// Based on NVVM 20.0.0
//

.version 9.0
.target sm_100
.address_size 64

	// .globl	_Z13reduce_kernelPfS_j
.extern .shared .align 16 .b8 sdata[];

.visible .entry _Z13reduce_kernelPfS_j(
	.param .u64 .ptr .align 1 _Z13reduce_kernelPfS_j_param_0,
	.param .u64 .ptr .align 1 _Z13reduce_kernelPfS_j_param_1,
	.param .u32 _Z13reduce_kernelPfS_j_param_2
)
{
	.reg .pred 	%p<5>;
	.reg .b32 	%r<16>;
	.reg .b32 	%f<8>;
	.reg .b64 	%rd<16>;

	ld.param.u64 	%rd6, [_Z13reduce_kernelPfS_j_param_0];
	ld.param.u64 	%rd5, [_Z13reduce_kernelPfS_j_param_1];
	cvta.to.global.u64 	%rd7, %rd6;
	mov.u32 	%r4, %tid.x;
	cvt.u64.u32 	%rd1, %r4;
	mov.u32 	%r1, %ctaid.x;
	mov.u32 	%r2, %ntid.x;
	mul.lo.s32 	%r5, %r2, %r1;
	shl.b32 	%r6, %r5, 1;
	add.s32 	%r7, %r6, %r4;
	mul.wide.u32 	%rd8, %r7, 4;
	add.s64 	%rd9, %rd7, %rd8;
	ld.global.f32 	%f1, [%rd9];
	shl.b32 	%r8, %r2, 2;
	cvt.u64.u32 	%rd10, %r8;
	add.s64 	%rd11, %rd9, %rd10;
	ld.global.f32 	%f2, [%rd11];
	add.f32 	%f3, %f1, %f2;
	shl.b32 	%r9, %r4, 2;
	mov.u32 	%r10, sdata;
	add.s32 	%r3, %r10, %r9;
	st.shared.f32 	[%r3], %f3;
	bar.sync 	0;
	setp.lt.u32 	%p1, %r2, 2;
	@%p1 bra 	$L__BB0_5;
	shr.u32 	%r11, %r2, 1;
	cvt.u64.u32 	%rd15, %r11;
$L__BB0_2:
	setp.le.u64 	%p2, %rd15, %rd1;
	@%p2 bra 	$L__BB0_4;
	cvt.u32.u64 	%r12, %rd15;
	shl.b32 	%r13, %r12, 2;
	add.s32 	%r14, %r3, %r13;
	ld.shared.f32 	%f4, [%r14];
	ld.shared.f32 	%f5, [%r3];
	add.f32 	%f6, %f4, %f5;
	st.shared.f32 	[%r3], %f6;
$L__BB0_4:
	bar.sync 	0;
	shr.u64 	%rd4, %rd15, 1;
	setp.gt.u64 	%p3, %rd15, 1;
	mov.u64 	%rd15, %rd4;
	@%p3 bra 	$L__BB0_2;
$L__BB0_5:
	cvt.u32.u64 	%r15, %rd1;
	setp.ne.s32 	%p4, %r15, 0;
	@%p4 bra 	$L__BB0_7;
	ld.shared.f32 	%f7, [sdata];
	cvta.to.global.u64 	%rd12, %rd5;
	mul.wide.u32 	%rd13, %r1, 4;
	add.s64 	%rd14, %rd12, %rd13;
	st.global.f32 	[%rd14], %f7;
$L__BB0_7:
	ret;

}


// ===== COMPILED SASS (sm_100) =====

	.target	sm_100

	.elftype	@"ET_EXEC"


//--------------------- .note.nv.tkinfo           --------------------------
	.section	.note.nv.tkinfo,"",@"SHT_NOTE"
	.sectionflags	@"SHF_NOTE_NV_TKINFO"
	.tkinfo
        /*0018*/ 	.word	0x00000002
        /*0030*/ 	.string	""
        /*0030*/ 	.string	"ptxas"
        /*0030*/ 	.string	"Cuda compilation tools, release 13.0, V13.0.88"
        /*0030*/ 	.string	"Build cuda_13.0.r13.0/compiler.36424714_0"
        /*0030*/ 	.string	"-arch sm_100 -m 64 "



//--------------------- .note.nv.cuinfo           --------------------------
	.section	.note.nv.cuinfo,"",@"SHT_NOTE"
	.sectionflags	@"SHF_NOTE_NV_CUINFO"
        /*0018*/ 	.short	0x0002
        /*001a*/ 	.short	0x0064
        /*001c*/ 	.short	0x0082
	.zero		2


//--------------------- .nv.info                  --------------------------
	.section	.nv.info,"",@"SHT_CUDA_INFO"
	.align	4


	//----- nvinfo : EIATTR_REGCOUNT
	.align		4
        /*0000*/ 	.byte	0x04, 0x2f
        /*0002*/ 	.short	(.L_1 - .L_0)
	.align		4
.L_0:
        /*0004*/ 	.word	index@(_Z13reduce_kernelPfS_j)
        /*0008*/ 	.word	0x0000000e


	//----- nvinfo : EIATTR_FRAME_SIZE
	.align		4
.L_1:
        /*000c*/ 	.byte	0x04, 0x11
        /*000e*/ 	.short	(.L_3 - .L_2)
	.align		4
.L_2:
        /*0010*/ 	.word	index@(_Z13reduce_kernelPfS_j)
        /*0014*/ 	.word	0x00000000


	//----- nvinfo : EIATTR_MIN_STACK_SIZE
	.align		4
.L_3:
        /*0018*/ 	.byte	0x04, 0x12
        /*001a*/ 	.short	(.L_5 - .L_4)
	.align		4
.L_4:
        /*001c*/ 	.word	index@(_Z13reduce_kernelPfS_j)
        /*0020*/ 	.word	0x00000000
.L_5:


//--------------------- .nv.compat                --------------------------
	.section	.nv.compat,"",@"SHT_CUDA_COMPAT_INFO"
	.align	4
        /*0000*/ 	.byte	0x02, 0x09, 0x00, 0x00, 0x02, 0x02, 0x01, 0x00, 0x02, 0x05, 0x05, 0x00, 0x03, 0x07, 0x01, 0x01
        /*0010*/ 	.byte	0x02, 0x03, 0x00, 0x00, 0x02, 0x06, 0x01, 0x00, 0x04, 0x0b, 0x08, 0x00, 0x09, 0x00, 0x00, 0x00
        /*0020*/ 	.byte	0x00, 0x00, 0x00, 0x00


//--------------------- .nv.info._Z13reduce_kernelPfS_j --------------------------
	.section	.nv.info._Z13reduce_kernelPfS_j,"",@"SHT_CUDA_INFO"
	.sectionflags	@""
	.align	4


	//----- nvinfo : EIATTR_CUDA_API_VERSION
	.align		4
        /*0000*/ 	.byte	0x04, 0x37
        /*0002*/ 	.short	(.L_7 - .L_6)
.L_6:
        /*0004*/ 	.word	0x00000082


	//----- nvinfo : EIATTR_KPARAM_INFO
	.align		4
.L_7:
        /*0008*/ 	.byte	0x04, 0x17
        /*000a*/ 	.short	(.L_9 - .L_8)
.L_8:
        /*000c*/ 	.word	0x00000000
        /*0010*/ 	.short	0x0002
        /*0012*/ 	.short	0x0010
        /*0014*/ 	.byte	0x00, 0xf0, 0x11, 0x00


	//----- nvinfo : EIATTR_KPARAM_INFO
	.align		4
.L_9:
        /*0018*/ 	.byte	0x04, 0x17
        /*001a*/ 	.short	(.L_11 - .L_10)
.L_10:
        /*001c*/ 	.word	0x00000000
        /*0020*/ 	.short	0x0001
        /*0022*/ 	.short	0x0008
        /*0024*/ 	.byte	0x00, 0xf5, 0x21, 0x00


	//----- nvinfo : EIATTR_KPARAM_INFO
	.align		4
.L_11:
        /*0028*/ 	.byte	0x04, 0x17
        /*002a*/ 	.short	(.L_13 - .L_12)
.L_12:
        /*002c*/ 	.word	0x00000000
        /*0030*/ 	.short	0x0000
        /*0032*/ 	.short	0x0000
        /*0034*/ 	.byte	0x00, 0xf5, 0x21, 0x00


	//----- nvinfo : EIATTR_SPARSE_MMA_MASK
	.align		4
.L_13:
        /*0038*/ 	.byte	0x03, 0x50
        /*003a*/ 	.short	0x0000


	//----- nvinfo : EIATTR_MAXREG_COUNT
	.align		4
        /*003c*/ 	.byte	0x03, 0x1b
        /*003e*/ 	.short	0x00ff


	//----- nvinfo : EIATTR_NUM_BARRIERS
	.align		4
        /*0040*/ 	.byte	0x02, 0x4c
        /*0042*/ 	.byte	0x01
	.zero		1


	//----- nvinfo : EIATTR_MERCURY_ISA_VERSION
	.align		4
        /*0044*/ 	.byte	0x03, 0x5f
        /*0046*/ 	.short	0x0101


	//----- nvinfo : EIATTR_VRC_CTA_INIT_COUNT
	.align		4
        /*0048*/ 	.byte	0x02, 0x4a
	.zero		1
	.zero		1


	//----- nvinfo : EIATTR_EXIT_INSTR_OFFSETS
	.align		4
        /*004c*/ 	.byte	0x04, 0x1c
        /*004e*/ 	.short	(.L_15 - .L_14)


	//   ....[0]....
.L_14:
        /*0050*/ 	.word	0x00000280


	//   ....[1]....
        /*0054*/ 	.word	0x00000300


	//----- nvinfo : EIATTR_CBANK_PARAM_SIZE
	.align		4
.L_15:
        /*0058*/ 	.byte	0x03, 0x19
        /*005a*/ 	.short	0x0014


	//----- nvinfo : EIATTR_PARAM_CBANK
	.align		4
        /*005c*/ 	.byte	0x04, 0x0a
        /*005e*/ 	.short	(.L_17 - .L_16)
	.align		4
.L_16:
        /*0060*/ 	.word	index@(.nv.constant0._Z13reduce_kernelPfS_j)
        /*0064*/ 	.short	0x0380
        /*0066*/ 	.short	0x0014


	//----- nvinfo : EIATTR_SW_WAR
	.align		4
.L_17:
        /*0068*/ 	.byte	0x04, 0x36
        /*006a*/ 	.short	(.L_19 - .L_18)
.L_18:
        /*006c*/ 	.word	0x00000008
.L_19:


//--------------------- .nv.callgraph             --------------------------
	.section	.nv.callgraph,"",@"SHT_CUDA_CALLGRAPH"
	.align	4
	.sectionentsize	8
	.align		4
        /*0000*/ 	.word	0x00000000
	.align		4
        /*0004*/ 	.word	0xffffffff
	.align		4
        /*0008*/ 	.word	0x00000000
	.align		4
        /*000c*/ 	.word	0xfffffffe
	.align		4
        /*0010*/ 	.word	0x00000000
	.align		4
        /*0014*/ 	.word	0xfffffffd
	.align		4
        /*0018*/ 	.word	0x00000000
	.align		4
        /*001c*/ 	.word	0xfffffffc


//--------------------- .text._Z13reduce_kernelPfS_j --------------------------
	.section	.text._Z13reduce_kernelPfS_j,"ax",@progbits
	.align	128
        .global         _Z13reduce_kernelPfS_j
        .type           _Z13reduce_kernelPfS_j,@function
        .size           _Z13reduce_kernelPfS_j,(.L_x_3 - _Z13reduce_kernelPfS_j)
        .other          _Z13reduce_kernelPfS_j,@"STO_CUDA_ENTRY STV_DEFAULT"
_Z13reduce_kernelPfS_j:
.text._Z13reduce_kernelPfS_j:
[----:B------:R-:W-:Y:S01]  /*0000*/  LDC R1, c[0x0][0x37c] ;  /* 0x0000df00ff017b82 */ /* 0x000fe20000000800 */
[----:B------:R-:W0:Y:S07]  /*0010*/  S2R R11, SR_CTAID.X ;  /* 0x00000000000b7919 */ /* 0x000e2e0000002500 */
[----:B------:R-:W0:Y:S01]  /*0020*/  LDC R6, c[0x0][0x360] ;  /* 0x0000d800ff067b82 */ /* 0x000e220000000800 */
[----:B------:R-:W1:Y:S01]  /*0030*/  LDCU.64 UR6, c[0x0][0x358] ;  /* 0x00006b00ff0677ac */ /* 0x000e620008000a00 */
[----:B------:R-:W2:Y:S06]  /*0040*/  S2R R9, SR_TID.X ;  /* 0x0000000000097919 */ /* 0x000eac0000002100 */
[----:B------:R-:W3:Y:S01]  /*0050*/  LDC.64 R2, c[0x0][0x380] ;  /* 0x0000e000ff027b82 */ /* 0x000ee20000000a00 */
[----:B0-----:R-:W-:-:S04]  /*0060*/  IMAD R0, R11, R6, RZ ;  /* 0x000000060b007224 */ /* 0x001fc800078e02ff */
[----:B--2---:R-:W-:-:S04]  /*0070*/  IMAD R5, R0, 0x2, R9 ;  /* 0x0000000200057824 */ /* 0x004fc800078e0209 */
[----:B---3--:R-:W-:-:S03]  /*0080*/  IMAD.WIDE.U32 R2, R5, 0x4, R2 ;  /* 0x0000000405027825 */ /* 0x008fc600078e0002 */
[----:B------:R-:W-:-:S03]  /*0090*/  LEA R4, P0, R6, R2, 0x2 ;  /* 0x0000000206047211 */ /* 0x000fc600078010ff */
[----:B-1----:R-:W2:Y:S02]  /*00a0*/  LDG.E R2, desc[UR6][R2.64] ;  /* 0x0000000602027981 */ /* 0x002ea4000c1e1900 */
[----:B------:R-:W-:-:S06]  /*00b0*/  IMAD.X R5, RZ, RZ, R3, P0 ;  /* 0x000000ffff057224 */ /* 0x000fcc00000e0603 */
[----:B------:R-:W2:Y:S01]  /*00c0*/  LDG.E R5, desc[UR6][R4.64] ;  /* 0x0000000604057981 */ /* 0x000ea2000c1e1900 */
[----:B------:R-:W0:Y:S01]  /*00d0*/  S2UR UR5, SR_CgaCtaId ;  /* 0x00000000000579c3 */ /* 0x000e220000008800 */
[----:B------:R-:W-:Y:S01]  /*00e0*/  UMOV UR4, 0x400 ;  /* 0x0000040000047882 */ /* 0x000fe20000000000 */
[----:B------:R-:W-:Y:S02]  /*00f0*/  ISETP.GE.U32.AND P0, PT, R6, 0x2, PT ;  /* 0x000000020600780c */ /* 0x000fe40003f06070 */
[----:B------:R-:W-:Y:S01]  /*0100*/  ISETP.NE.AND P1, PT, R9, RZ, PT ;  /* 0x000000ff0900720c */ /* 0x000fe20003f25270 */
[----:B0-----:R-:W-:-:S06]  /*0110*/  ULEA UR4, UR5, UR4, 0x18 ;  /* 0x0000000405047291 */ /* 0x001fcc000f8ec0ff */
[----:B------:R-:W-:Y:S01]  /*0120*/  LEA R7, R9, UR4, 0x2 ;  /* 0x0000000409077c11 */ /* 0x000fe2000f8e10ff */
[----:B--2---:R-:W-:-:S05]  /*0130*/  FADD R0, R2, R5 ;  /* 0x0000000502007221 */ /* 0x004fca0000000000 */
[----:B------:R0:W-:Y:S01]  /*0140*/  STS [R7], R0 ;  /* 0x0000000007007388 */ /* 0x0001e20000000800 */
[----:B------:R-:W-:Y:S06]  /*0150*/  BAR.SYNC.DEFER_BLOCKING 0x0 ;  /* 0x0000000000007b1d */ /* 0x000fec0000010000 */
[----:B------:R-:W-:Y:S05]  /*0160*/  @!P0 BRA `(.L_x_0) ;  /* 0x0000000000448947 */ /* 0x000fea0003800000 */
[----:B------:R-:W-:Y:S01]  /*0170*/  SHF.R.U32.HI R6, RZ, 0x1, R6 ;  /* 0x00000001ff067819 */ /* 0x000fe20000011606 */
[----:B------:R-:W-:-:S07]  /*0180*/  IMAD.MOV.U32 R5, RZ, RZ, RZ ;  /* 0x000000ffff057224 */ /* 0x000fce00078e00ff */
.L_x_1:
[----:B------:R-:W-:Y:S02]  /*0190*/  ISETP.GT.U32.AND P0, PT, R6, R9, PT ;  /* 0x000000090600720c */ /* 0x000fe40003f04070 */
[----:B------:R-:W-:Y:S02]  /*01a0*/  SHF.R.U32.HI R4, RZ, 0x1, R5 ;  /* 0x00000001ff047819 */ /* 0x000fe40000011605 */
[----:B------:R-:W-:-:S13]  /*01b0*/  ISETP.GT.U32.AND.EX P0, PT, R5, RZ, PT, P0 ;  /* 0x000000ff0500720c */ /* 0x000fda0003f04100 */
[----:B0-----:R-:W-:Y:S01]  /*01c0*/  @P0 IMAD R0, R6, 0x4, R7 ;  /* 0x0000000406000824 */ /* 0x001fe200078e0207 */
[----:B------:R-:W-:Y:S05]  /*01d0*/  @P0 LDS R3, [R7] ;  /* 0x0000000007030984 */ /* 0x000fea0000000800 */
[----:B------:R-:W0:Y:S02]  /*01e0*/  @P0 LDS R0, [R0] ;  /* 0x0000000000000984 */ /* 0x000e240000000800 */
[----:B0-----:R-:W-:Y:S01]  /*01f0*/  @P0 FADD R2, R0, R3 ;  /* 0x0000000300020221 */ /* 0x001fe20000000000 */
[----:B------:R-:W-:-:S04]  /*0200*/  SHF.R.U64 R3, R6, 0x1, R5 ;  /* 0x0000000106037819 */ /* 0x000fc80000001205 */
[----:B------:R1:W-:Y:S01]  /*0210*/  @P0 STS [R7], R2 ;  /* 0x0000000207000388 */ /* 0x0003e20000000800 */
[----:B------:R-:W-:Y:S01]  /*0220*/  BAR.SYNC.DEFER_BLOCKING 0x0 ;  /* 0x0000000000007b1d */ /* 0x000fe20000010000 */
[----:B------:R-:W-:Y:S01]  /*0230*/  ISETP.GT.U32.AND P0, PT, R6, 0x1, PT ;  /* 0x000000010600780c */ /* 0x000fe20003f04070 */
[----:B------:R-:W-:-:S03]  /*0240*/  IMAD.MOV.U32 R6, RZ, RZ, R3 ;  /* 0x000000ffff067224 */ /* 0x000fc600078e0003 */
[----:B------:R-:W-:Y:S01]  /*0250*/  ISETP.GT.U32.AND.EX P0, PT, R5, RZ, PT, P0 ;  /* 0x000000ff0500720c */ /* 0x000fe20003f04100 */
[----:B------:R-:W-:-:S12]  /*0260*/  IMAD.MOV.U32 R5, RZ, RZ, R4 ;  /* 0x000000ffff057224 */ /* 0x000fd800078e0004 */
[----:B-1----:R-:W-:Y:S05]  /*0270*/  @P0 BRA `(.L_x_1) ;  /* 0xfffffffc00c40947 */ /* 0x002fea000383ffff */
.L_x_0:
[----:B------:R-:W-:Y:S05]  /*0280*/  @P1 EXIT ;  /* 0x000000000000194d */ /* 0x000fea0003800000 */
[----:B------:R-:W1:Y:S01]  /*0290*/  S2UR UR5, SR_CgaCtaId ;  /* 0x00000000000579c3 */ /* 0x000e620000008800 */
[----:B------:R-:W-:-:S07]  /*02a0*/  UMOV UR4, 0x400 ;  /* 0x0000040000047882 */ /* 0x000fce0000000000 */
[----:B------:R-:W2:Y:S01]  /*02b0*/  LDC.64 R2, c[0x0][0x388] ;  /* 0x0000e200ff027b82 */ /* 0x000ea20000000a00 */
[----:B-1----:R-:W-:Y:S01]  /*02c0*/  ULEA UR4, UR5, UR4, 0x18 ;  /* 0x0000000405047291 */ /* 0x002fe2000f8ec0ff */
[----:B--2---:R-:W-:-:S08]  /*02d0*/  IMAD.WIDE.U32 R2, R11, 0x4, R2 ;  /* 0x000000040b027825 */ /* 0x004fd000078e0002 */
[----:B------:R-:W1:Y:S04]  /*02e0*/  LDS R5, [UR4] ;  /* 0x00000004ff057984 */ /* 0x000e680008000800 */
[----:B-1----:R-:W-:Y:S01]  /*02f0*/  STG.E desc[UR6][R2.64], R5 ;  /* 0x0000000502007986 */ /* 0x002fe2000c101906 */
[----:B------:R-:W-:Y:S05]  /*0300*/  EXIT ;  /* 0x000000000000794d */ /* 0x000fea0003800000 */
.L_x_2:
[----:B------:R-:W-:-:S00]  /*0310*/  BRA `(.L_x_2) ;  /* 0xfffffffc00fc7947 */ /* 0x000fc0000383ffff */
[----:B------:R-:W-:-:S00]  /*0320*/  NOP ;  /* 0x0000000000007918 */ /* 0x000fc00000000000 */
        /* <DEDUP_REMOVED lines=13> */
.L_x_3:


//--------------------- .nv.shared._Z13reduce_kernelPfS_j --------------------------
	.section	.nv.shared._Z13reduce_kernelPfS_j,"aw",@nobits
	.sectionflags	@""
	.align	16
	.zero		1024


//--------------------- .nv.shared.reserved.0     --------------------------
	.section	.nv.shared.reserved.0,"aw",@nobits
	.weak		__nv_reservedSMEM_offset_0_alias
	.size		__nv_reservedSMEM_offset_0_alias, 0, 64
	.other		__nv_reservedSMEM_offset_0_alias,@"STO_CUDA_RESERVED_SHARED STV_DEFAULT"
__nv_reservedSMEM_offset_0_alias:
	.zero		0
	.zero		64


//--------------------- .nv.constant0._Z13reduce_kernelPfS_j --------------------------
	.section	.nv.constant0._Z13reduce_kernelPfS_j,"a",@progbits
	.sectionflags	@""
	.align	4
.nv.constant0._Z13reduce_kernelPfS_j:
	.zero		916


//--------------------- SYMBOLS --------------------------

	.type		.nv.reservedSmem.offset0,@object
	.size		.nv.reservedSmem.offset0,0x4
	.type		.nv.reservedSmem.cap,@object
	.size		.nv.reservedSmem.cap,0x4
